	.headerflags	@"EF_CUDA_TEXMODE_UNIFIED EF_CUDA_64BIT_ADDRESS EF_CUDA_ACCELERATORS EF_CUDA_SM90 EF_CUDA_VIRTUAL_SM(EF_CUDA_SM90)"
	.elftype	@"ET_EXEC"


//--------------------- .nv.info                  --------------------------
	.section	.nv.info,"",@"SHT_CUDA_INFO"
	.align	4


	//----- nvinfo : EIATTR_REGCOUNT
	.align		4
        /*0000*/ 	.byte	0x04, 0x2f
        /*0002*/ 	.short	(.L_1 - .L_0)
	.align		4
.L_0:
        /*0004*/ 	.word	index@(triton_poi_fused__weight_norm_interface_convolution_12)
        /*0008*/ 	.word	0x00000030


	//----- nvinfo : EIATTR_MIN_STACK_SIZE
	.align		4
.L_1:
        /*000c*/ 	.byte	0x04, 0x12
        /*000e*/ 	.short	(.L_3 - .L_2)
	.align		4
.L_2:
        /*0010*/ 	.word	index@(triton_poi_fused__weight_norm_interface_convolution_12)
        /*0014*/ 	.word	0x00000000


	//----- nvinfo : EIATTR_FRAME_SIZE
	.align		4
.L_3:
        /*0018*/ 	.byte	0x04, 0x11
        /*001a*/ 	.short	(.L_5 - .L_4)
	.align		4
.L_4:
        /*001c*/ 	.word	index@(triton_poi_fused__weight_norm_interface_convolution_12)
        /*0020*/ 	.word	0x00000000


	//----- nvinfo : EIATTR_MIN_STACK_SIZE
	.align		4
.L_5:
        /*0024*/ 	.byte	0x04, 0x12
        /*0026*/ 	.short	(.L_7 - .L_6)
	.align		4
.L_6:
        /*0028*/ 	.word	index@(triton_poi_fused__weight_norm_interface_convolution_12)
        /*002c*/ 	.word	0x00000000
.L_7:


//--------------------- .nv.info.triton_poi_fused__weight_norm_interface_convolution_12 --------------------------
	.section	.nv.info.triton_poi_fused__weight_norm_interface_convolution_12,"",@"SHT_CUDA_INFO"
	.sectionflags	@""
	.align	4


	//----- nvinfo : EIATTR_CUDA_API_VERSION
	.align		4
        /*0000*/ 	.byte	0x04, 0x37
        /*0002*/ 	.short	(.L_9 - .L_8)
.L_8:
        /*0004*/ 	.word	0x0000007c


	//----- nvinfo : EIATTR_KPARAM_INFO
	.align		4
.L_9:
        /*0008*/ 	.byte	0x04, 0x17
        /*000a*/ 	.short	(.L_11 - .L_10)
.L_10:
        /*000c*/ 	.word	0x00000000
        /*0010*/ 	.short	0x0006
        /*0012*/ 	.short	0x002c
        /*0014*/ 	.byte	0x00, 0xf0, 0x11, 0x00


	//----- nvinfo : EIATTR_KPARAM_INFO
	.align		4
.L_11:
        /*0018*/ 	.byte	0x04, 0x17
        /*001a*/ 	.short	(.L_13 - .L_12)
.L_12:
        /*001c*/ 	.word	0x00000000
        /*0020*/ 	.short	0x0005
        /*0022*/ 	.short	0x0028
        /*0024*/ 	.byte	0x00, 0xf0, 0x11, 0x00


	//----- nvinfo : EIATTR_KPARAM_INFO
	.align		4
.L_13:
        /*0028*/ 	.byte	0x04, 0x17
        /*002a*/ 	.short	(.L_15 - .L_14)
.L_14:
        /*002c*/ 	.word	0x00000000
        /*0030*/ 	.short	0x0004
        /*0032*/ 	.short	0x0020
        /*0034*/ 	.byte	0x00, 0xf4, 0x21, 0x00


	//----- nvinfo : EIATTR_KPARAM_INFO
	.align		4
.L_15:
        /*0038*/ 	.byte	0x04, 0x17
        /*003a*/ 	.short	(.L_17 - .L_16)
.L_16:
        /*003c*/ 	.word	0x00000000
        /*0040*/ 	.short	0x0003
        /*0042*/ 	.short	0x0018
        /*0044*/ 	.byte	0x00, 0xf4, 0x21, 0x00


	//----- nvinfo : EIATTR_KPARAM_INFO
	.align		4
.L_17:
        /*0048*/ 	.byte	0x04, 0x17
        /*004a*/ 	.short	(.L_19 - .L_18)
.L_18:
        /*004c*/ 	.word	0x00000000
        /*0050*/ 	.short	0x0002
        /*0052*/ 	.short	0x0010
        /*0054*/ 	.byte	0x00, 0xf4, 0x21, 0x00


	//----- nvinfo : EIATTR_KPARAM_INFO
	.align		4
.L_19:
        /*0058*/ 	.byte	0x04, 0x17
        /*005a*/ 	.short	(.L_21 - .L_20)
.L_20:
        /*005c*/ 	.word	0x00000000
        /*0060*/ 	.short	0x0001
        /*0062*/ 	.short	0x0008
        /*0064*/ 	.byte	0x00, 0xf4, 0x21, 0x00


	//----- nvinfo : EIATTR_KPARAM_INFO
	.align		4
.L_21:
        /*0068*/ 	.byte	0x04, 0x17
        /*006a*/ 	.short	(.L_23 - .L_22)
.L_22:
        /*006c*/ 	.word	0x00000000
        /*0070*/ 	.short	0x0000
        /*0072*/ 	.short	0x0000
        /*0074*/ 	.byte	0x00, 0xf4, 0x21, 0x00


	//----- nvinfo : EIATTR_SPARSE_MMA_MASK
	.align		4
.L_23:
        /*0078*/ 	.byte	0x03, 0x50
        /*007a*/ 	.short	0x0000


	//----- nvinfo : EIATTR_MAXREG_COUNT
	.align		4
        /*007c*/ 	.byte	0x03, 0x1b
        /*007e*/ 	.short	0x00ff


	//----- nvinfo : EIATTR_EXIT_INSTR_OFFSETS
	.align		4
        /*0080*/ 	.byte	0x04, 0x1c
        /*0082*/ 	.short	(.L_25 - .L_24)


	//   ....[0]....
.L_24:
        /*0084*/ 	.word	0x000011b0


	//   ....[1]....
        /*0088*/ 	.word	0x000011d0


	//----- nvinfo : EIATTR_REQNTID
	.align		4
.L_25:
        /*008c*/ 	.byte	0x04, 0x10
        /*008e*/ 	.short	(.L_27 - .L_26)
.L_26:
        /*0090*/ 	.word	0x00000100
        /*0094*/ 	.word	0x00000001
        /*0098*/ 	.word	0x00000001


	//----- nvinfo : EIATTR_CBANK_PARAM_SIZE
	.align		4
.L_27:
        /*009c*/ 	.byte	0x03, 0x19
        /*009e*/ 	.short	0x0030


	//----- nvinfo : EIATTR_PARAM_CBANK
	.align		4
        /*00a0*/ 	.byte	0x04, 0x0a
        /*00a2*/ 	.short	(.L_29 - .L_28)
	.align		4
.L_28:
        /*00a4*/ 	.word	index@(.nv.constant0.triton_poi_fused__weight_norm_interface_convolution_12)
        /*00a8*/ 	.short	0x0210
        /*00aa*/ 	.short	0x0030


	//----- nvinfo : EIATTR_SW_WAR
	.align		4
.L_29:
        /*00ac*/ 	.byte	0x04, 0x36
        /*00ae*/ 	.short	(.L_31 - .L_30)
.L_30:
        /*00b0*/ 	.word	0x00000008
.L_31:


//--------------------- .nv.callgraph             --------------------------
	.section	.nv.callgraph,"",@"SHT_CUDA_CALLGRAPH"
	.align	4
	.sectionentsize	8
	.align		4
        /*0000*/ 	.word	0x00000000
	.align		4
        /*0004*/ 	.word	0xffffffff
	.align		4
        /*0008*/ 	.word	0x00000000
	.align		4
        /*000c*/ 	.word	0xfffffffe
	.align		4
        /*0010*/ 	.word	0x00000000
	.align		4
        /*0014*/ 	.word	0xfffffffd
	.align		4
        /*0018*/ 	.word	0x00000000
	.align		4
        /*001c*/ 	.word	0xfffffffc


//--------------------- .text.triton_poi_fused__weight_norm_interface_convolution_12 --------------------------
	.section	.text.triton_poi_fused__weight_norm_interface_convolution_12,"ax",@progbits
	.sectionflags	@"SHF_BARRIERS=1"
	.align	128
        .global         triton_poi_fused__weight_norm_interface_convolution_12
        .type           triton_poi_fused__weight_norm_interface_convolution_12,@function
        .size           triton_poi_fused__weight_norm_interface_convolution_12,(.L_x_1 - triton_poi_fused__weight_norm_interface_convolution_12)
        .other          triton_poi_fused__weight_norm_interface_convolution_12,@"STO_CUDA_ENTRY STV_DEFAULT"
triton_poi_fused__weight_norm_interface_convolution_12:
.text.triton_poi_fused__weight_norm_interface_convolution_12:
[----:B------:R-:W0:Y:S01]  /*0000*/  LDC R1, c[0x0][0x28] ;  /* 0x00000a00ff017b82 */ /* 0x000e220000000800 */
[----:B------:R-:W1:Y:S07]  /*0010*/  S2R R2, SR_CTAID.Y ;  /* 0x0000000000027919 */ /* 0x000e6e0000002600 */
[----:B------:R-:W2:Y:S01]  /*0020*/  LDC.64 R4, c[0x0][0x220] ;  /* 0x00008800ff047b82 */ /* 0x000ea20000000a00 */
[----:B------:R-:W-:Y:S01]  /*0030*/  ULDC.64 UR6, c[0x0][0x208] ;  /* 0x0000820000067ab9 */ /* 0x000fe20000000a00 */
[----:B------:R-:W3:Y:S06]  /*0040*/  S2R R0, SR_TID.X ;  /* 0x0000000000007919 */ /* 0x000eec0000002100 */
[----:B------:R-:W4:Y:S01]  /*0050*/  LDC.64 R42, c[0x0][0x218] ;  /* 0x00008600ff2a7b82 */ /* 0x000f220000000a00 */
[----:B------:R-:W5:Y:S07]  /*0060*/  S2R R6, SR_CTAID.X ;  /* 0x0000000000067919 */ /* 0x000f6e0000002500 */
[----:B------:R-:W5:Y:S01]  /*0070*/  LDC.64 R44, c[0x0][0x210] ;  /* 0x00008400ff2c7b82 */ /* 0x000f620000000a00 */
[----:B-1----:R-:W-:Y:S01]  /*0080*/  IMAD.SHL.U32 R3, R2, 0x80, RZ ;  /* 0x0000008002037824 */ /* 0x002fe200078e00ff */
[----:B------:R-:W-:Y:S01]  /*0090*/  SHF.R.S32.HI R7, RZ, 0x18, R2 ;  /* 0x00000018ff077819 */ /* 0x000fe20000011402 */
[----:B---3--:R-:W-:-:S03]  /*00a0*/  IMAD.SHL.U32 R2, R0, 0x4, RZ ;  /* 0x0000000400027824 */ /* 0x008fc600078e00ff */
[----:B------:R-:W-:Y:S02]  /*00b0*/  SGXT R7, R7, 0x1 ;  /* 0x000000010707781a */ /* 0x000fe40000000200 */
[----:B------:R-:W-:-:S04]  /*00c0*/  LOP3.LUT R2, R3, 0x7c, R2, 0xf8, !PT ;  /* 0x0000007c03027812 */ /* 0x000fc800078ef802 */
[----:B------:R-:W-:-:S04]  /*00d0*/  LEA.HI R7, R7, R2, RZ, 0x5 ;  /* 0x0000000207077211 */ /* 0x000fc800078f28ff */
[----:B------:R-:W-:-:S05]  /*00e0*/  SHF.R.S32.HI R11, RZ, 0x5, R7 ;  /* 0x00000005ff0b7819 */ /* 0x000fca0000011407 */
[----:B--2---:R-:W-:-:S05]  /*00f0*/  IMAD.WIDE R4, R11, 0x4, R4 ;  /* 0x000000040b047825 */ /* 0x004fca00078e0204 */
[----:B------:R1:W2:Y:S01]  /*0100*/  LDG.E.EL R9, desc[UR6][R4.64] ;  /* 0x0000000604097981 */ /* 0x0002a2000c2e1900 */
[----:B----4-:R-:W-:-:S06]  /*0110*/  IMAD.WIDE R42, R11, 0x4, R42 ;  /* 0x000000040b2a7825 */ /* 0x010fcc00078e022a */
[----:B------:R-:W3:Y:S01]  /*0120*/  LDG.E.EL R42, desc[UR6][R42.64] ;  /* 0x000000062a2a7981 */ /* 0x000ee2000c2e1900 */
[----:B------:R-:W-:Y:S02]  /*0130*/  LOP3.LUT R7, R7, 0xffffffe0, RZ, 0xc0, !PT ;  /* 0xffffffe007077812 */ /* 0x000fe400078ec0ff */
[----:B------:R-:W-:Y:S02]  /*0140*/  CS2R R16, SRZ ;  /* 0x0000000000107805 */ /* 0x000fe4000001ff00 */
[----:B------:R-:W-:Y:S02]  /*0150*/  SHF.R.U32.HI R8, RZ, 0x5, R0 ;  /* 0x00000005ff087819 */ /* 0x000fe40000011600 */
[----:B------:R-:W-:Y:S02]  /*0160*/  CS2R R18, SRZ ;  /* 0x0000000000127805 */ /* 0x000fe4000001ff00 */
[----:B------:R-:W-:Y:S01]  /*0170*/  CS2R R12, SRZ ;  /* 0x00000000000c7805 */ /* 0x000fe2000001ff00 */
[----:B------:R-:W-:Y:S01]  /*0180*/  IMAD.IADD R38, R2, 0x1, -R7 ;  /* 0x0000000102267824 */ /* 0x000fe200078e0a07 */
[----:B------:R-:W-:-:S02]  /*0190*/  SGXT.U32 R8, R8, 0x3 ;  /* 0x000000030808781a */ /* 0x000fc40000000000 */
[----:B------:R-:W-:Y:S02]  /*01a0*/  CS2R R14, SRZ ;  /* 0x00000000000e7805 */ /* 0x000fe4000001ff00 */
[----:B------:R-:W-:Y:S01]  /*01b0*/  CS2R R20, SRZ ;  /* 0x0000000000147805 */ /* 0x000fe2000001ff00 */
[----:B------:R-:W-:Y:S01]  /*01c0*/  IMAD R38, R11, 0x320, R38 ;  /* 0x000003200b267824 */ /* 0x000fe200078e0226 */
[----:B------:R-:W-:Y:S01]  /*01d0*/  CS2R R22, SRZ ;  /* 0x0000000000167805 */ /* 0x000fe2000001ff00 */
[----:B-----5:R-:W-:-:S05]  /*01e0*/  IMAD.SHL.U32 R11, R6, 0x20, RZ ;  /* 0x00000020060b7824 */ /* 0x020fca00078e00ff */
[----:B------:R-:W-:Y:S02]  /*01f0*/  LOP3.LUT R41, R11, R8, RZ, 0xfc, !PT ;  /* 0x000000080b297212 */ /* 0x000fe400078efcff */
[----:B-1----:R-:W-:Y:S02]  /*0200*/  LOP3.LUT R5, R11, 0x8, R8, 0xfe, !PT ;  /* 0x000000080b057812 */ /* 0x002fe400078efe08 */
[----:B------:R-:W-:Y:S02]  /*0210*/  LOP3.LUT R39, R11, 0x10, R8, 0xfe, !PT ;  /* 0x000000100b277812 */ /* 0x000fe400078efe08 */
[C---:B------:R-:W-:Y:S01]  /*0220*/  ISETP.GE.AND P3, PT, R41.reuse, 0x19, PT ;  /* 0x000000192900780c */ /* 0x040fe20003f66270 */
[--C-:B------:R-:W-:Y:S01]  /*0230*/  IMAD R41, R41, 0x20, R38.reuse ;  /* 0x0000002029297824 */ /* 0x100fe200078e0226 */
[----:B------:R-:W-:Y:S01]  /*0240*/  ISETP.GE.AND P4, PT, R5, 0x19, PT ;  /* 0x000000190500780c */ /* 0x000fe20003f86270 */
[----:B------:R-:W1:Y:S01]  /*0250*/  S2UR UR5, SR_CgaCtaId ;  /* 0x00000000000579c3 */ /* 0x000e620000008800 */
[----:B------:R-:W-:Y:S01]  /*0260*/  ISETP.GE.AND P5, PT, R39, 0x19, PT ;  /* 0x000000192700780c */ /* 0x000fe20003fa6270 */
[----:B------:R-:W-:-:S02]  /*0270*/  IMAD R40, R5, 0x20, R38 ;  /* 0x0000002005287824 */ /* 0x000fc400078e0226 */
[----:B------:R-:W-:Y:S02]  /*0280*/  IMAD R39, R39, 0x20, R38 ;  /* 0x0000002027277824 */ /* 0x000fe400078e0226 */
[----:B0-----:R-:W-:-:S04]  /*0290*/  IMAD.WIDE R4, R41, 0x4, R44 ;  /* 0x0000000429047825 */ /* 0x001fc800078e022c */
[--C-:B------:R-:W-:Y:S01]  /*02a0*/  IMAD.WIDE R6, R40, 0x4, R44.reuse ;  /* 0x0000000428067825 */ /* 0x100fe200078e022c */
[----:B------:R0:W4:Y:S03]  /*02b0*/  @!P3 LDG.E.EL.128 R16, desc[UR6][R4.64] ;  /* 0x000000060410b981 */ /* 0x000126000c2e1d00 */
[----:B------:R-:W-:Y:S01]  /*02c0*/  IMAD.WIDE R26, R39, 0x4, R44 ;  /* 0x00000004271a7825 */ /* 0x000fe200078e022c */
[----:B------:R-:W-:Y:S01]  /*02d0*/  LOP3.LUT R25, R11, 0x1f, R0, 0xf8, !PT ;  /* 0x0000001f0b197812 */ /* 0x000fe200078ef800 */
[----:B------:R5:W4:Y:S01]  /*02e0*/  @!P4 LDG.E.EL.128 R12, desc[UR6][R6.64] ;  /* 0x00000006060cc981 */ /* 0x000b22000c2e1d00 */
[----:B------:R-:W-:Y:S02]  /*02f0*/  LOP3.LUT R34, R3, R8, RZ, 0xfc, !PT ;  /* 0x0000000803227212 */ /* 0x000fe400078efcff */
[----:B------:R-:W-:Y:S01]  /*0300*/  LOP3.LUT R36, R3, 0x8, R8, 0xfe, !PT ;  /* 0x0000000803247812 */ /* 0x000fe200078efe08 */
[----:B------:R1:W4:Y:S01]  /*0310*/  @!P5 LDG.E.EL.128 R20, desc[UR6][R26.64] ;  /* 0x000000061a14d981 */ /* 0x000322000c2e1d00 */
[----:B0-----:R-:W-:-:S02]  /*0320*/  LOP3.LUT R5, R3, 0x48, R8, 0xfe, !PT ;  /* 0x0000004803057812 */ /* 0x001fc400078efe08 */
[----:B------:R-:W-:Y:S02]  /*0330*/  LOP3.LUT R35, R3, 0x10, R8, 0xfe, !PT ;  /* 0x0000001003237812 */ /* 0x000fe400078efe08 */
[----:B------:R-:W-:Y:S02]  /*0340*/  LOP3.LUT R29, R3, 0x18, R8, 0xfe, !PT ;  /* 0x00000018031d7812 */ /* 0x000fe400078efe08 */
[----:B------:R-:W-:Y:S02]  /*0350*/  LOP3.LUT R33, R3, 0x20, R8, 0xfe, !PT ;  /* 0x0000002003217812 */ /* 0x000fe400078efe08 */
[----:B------:R-:W-:Y:S02]  /*0360*/  LOP3.LUT R32, R3, 0x28, R8, 0xfe, !PT ;  /* 0x0000002803207812 */ /* 0x000fe400078efe08 */
[----:B------:R-:W-:Y:S02]  /*0370*/  LOP3.LUT R31, R3, 0x30, R8, 0xfe, !PT ;  /* 0x00000030031f7812 */ /* 0x000fe400078efe08 */
[----:B------:R-:W-:-:S02]  /*0380*/  LOP3.LUT R30, R3, 0x38, R8, 0xfe, !PT ;  /* 0x00000038031e7812 */ /* 0x000fc400078efe08 */
[----:B------:R-:W-:Y:S02]  /*0390*/  LOP3.LUT R2, R3, 0x40, R8, 0xfe, !PT ;  /* 0x0000004003027812 */ /* 0x000fe400078efe08 */
[----:B------:R-:W-:Y:S02]  /*03a0*/  LOP3.LUT R4, R3, 0x50, R8, 0xfe, !PT ;  /* 0x0000005003047812 */ /* 0x000fe400078efe08 */
[----:B------:R-:W-:Y:S02]  /*03b0*/  LOP3.LUT R28, R3, 0x58, R8, 0xfe, !PT ;  /* 0x00000058031c7812 */ /* 0x000fe400078efe08 */
[----:B-----5:R-:W-:Y:S02]  /*03c0*/  LOP3.LUT R6, R3, 0x60, R8, 0xfe, !PT ;  /* 0x0000006003067812 */ /* 0x020fe400078efe08 */
[----:B-1----:R-:W-:Y:S02]  /*03d0*/  LOP3.LUT R26, R3, 0x68, R8, 0xfe, !PT ;  /* 0x00000068031a7812 */ /* 0x002fe400078efe08 */
[----:B------:R-:W-:-:S02]  /*03e0*/  LOP3.LUT R24, R3, 0x70, R8, 0xfe, !PT ;  /* 0x0000007003187812 */ /* 0x000fc400078efe08 */
[----:B------:R-:W-:Y:S01]  /*03f0*/  LOP3.LUT R10, R3, 0x78, R8, 0xfe, !PT ;  /* 0x00000078030a7812 */ /* 0x000fe200078efe08 */
[--C-:B------:R-:W-:Y:S01]  /*0400*/  IMAD R37, R34, 0x19, R25.reuse ;  /* 0x0000001922257824 */ /* 0x100fe200078e0219 */
[----:B------:R-:W-:Y:S01]  /*0410*/  ISETP.GE.AND P2, PT, R25, 0x19, PT ;  /* 0x000000191900780c */ /* 0x000fe20003f46270 */
[--C-:B------:R-:W-:Y:S02]  /*0420*/  IMAD R3, R5, 0x19, R25.reuse ;  /* 0x0000001905037824 */ /* 0x100fe400078e0219 */
[--C-:B------:R-:W-:Y:S02]  /*0430*/  IMAD R36, R36, 0x19, R25.reuse ;  /* 0x0000001924247824 */ /* 0x100fe400078e0219 */
[--C-:B------:R-:W-:Y:S02]  /*0440*/  IMAD R35, R35, 0x19, R25.reuse ;  /* 0x0000001923237824 */ /* 0x100fe400078e0219 */
[--C-:B------:R-:W-:Y:S02]  /*0450*/  IMAD R34, R29, 0x19, R25.reuse ;  /* 0x000000191d227824 */ /* 0x100fe400078e0219 */
[----:B------:R-:W-:-:S02]  /*0460*/  IMAD R33, R33, 0x19, R25 ;  /* 0x0000001921217824 */ /* 0x000fc400078e0219 */
[--C-:B------:R-:W-:Y:S02]  /*0470*/  IMAD R32, R32, 0x19, R25.reuse ;  /* 0x0000001920207824 */ /* 0x100fe400078e0219 */
        /* <DEDUP_REMOVED lines=8> */
[----:B------:R-:W-:Y:S02]  /*0500*/  IMAD R25, R10, 0x19, R25 ;  /* 0x000000190a197824 */ /* 0x000fe400078e0219 */
[----:B------:R-:W-:Y:S01]  /*0510*/  IMAD.SHL.U32 R10, R0, 0x80, RZ ;  /* 0x00000080000a7824 */ /* 0x000fe200078e00ff */
[----:B------:R-:W-:Y:S01]  /*0520*/  UMOV UR4, 0x400 ;  /* 0x0000040000047882 */ /* 0x000fe20000000000 */
[----:B------:R-:W-:Y:S01]  /*0530*/  LOP3.LUT R27, R11, 0x18, R8, 0xfe, !PT ;  /* 0x000000180b1b7812 */ /* 0x000fe200078efe08 */
[----:B------:R-:W-:-:S02]  /*0540*/  UPRMT UR4, UR5, 0x654, UR4 ;  /* 0x0000065405047896 */ /* 0x000fc40008000004 */
[----:B------:R-:W-:Y:S02]  /*0550*/  LOP3.LUT R11, R10, 0xf80, RZ, 0xc0, !PT ;  /* 0x00000f800a0b7812 */ /* 0x000fe400078ec0ff */
[----:B------:R-:W-:Y:S02]  /*0560*/  ISETP.GE.AND P6, PT, R27, 0x19, PT ;  /* 0x000000191b00780c */ /* 0x000fe40003fc6270 */
[C---:B------:R-:W-:Y:S02]  /*0570*/  LOP3.LUT R10, R11.reuse, 0x20, RZ, 0xfc, !PT ;  /* 0x000000200b0a7812 */ /* 0x040fe400078efcff */
[C---:B------:R-:W-:Y:S02]  /*0580*/  LOP3.LUT R26, R11.reuse, 0x40, RZ, 0xfc, !PT ;  /* 0x000000400b1a7812 */ /* 0x040fe400078efcff */
[----:B------:R-:W-:Y:S01]  /*0590*/  LOP3.LUT R28, R11, 0x60, RZ, 0xfc, !PT ;  /* 0x000000600b1c7812 */ /* 0x000fe200078efcff */
[----:B------:R-:W-:Y:S01]  /*05a0*/  IMAD R38, R27, 0x20, R38 ;  /* 0x000000201b267824 */ /* 0x000fe200078e0226 */
[----:B------:R-:W-:-:S02]  /*05b0*/  LOP3.LUT R8, R11, R8, RZ, 0xfc, !PT ;  /* 0x000000080b087212 */ /* 0x000fc400078efcff */
[----:B------:R-:W-:Y:S02]  /*05c0*/  LEA.HI R27, R11, UR4, RZ, 0x1d ;  /* 0x000000040b1b7c11 */ /* 0x000fe4000f8fe8ff */
[----:B------:R-:W-:Y:S02]  /*05d0*/  LEA.HI R11, R10, UR4, RZ, 0x1d ;  /* 0x000000040a0b7c11 */ /* 0x000fe4000f8fe8ff */
[----:B------:R-:W-:Y:S02]  /*05e0*/  LEA.HI R29, R26, UR4, RZ, 0x1d ;  /* 0x000000041a1d7c11 */ /* 0x000fe4000f8fe8ff */
[----:B------:R-:W-:Y:S01]  /*05f0*/  LEA.HI R43, R28, UR4, RZ, 0x1d ;  /* 0x000000041c2b7c11 */ /* 0x000fe2000f8fe8ff */
[C---:B------:R-:W-:Y:S01]  /*0600*/  IMAD R26, R8.reuse, 0x4, R11 ;  /* 0x00000004081a7824 */ /* 0x040fe200078e020b */
[C---:B------:R-:W-:Y:S01]  /*0610*/  LEA R27, R8.reuse, R27, 0x2 ;  /* 0x0000001b081b7211 */ /* 0x040fe200078e10ff */
[C---:B------:R-:W-:Y:S01]  /*0620*/  IMAD R29, R8.reuse, 0x4, R29 ;  /* 0x00000004081d7824 */ /* 0x040fe200078e021d */
[----:B------:R-:W-:Y:S01]  /*0630*/  CS2R R10, SRZ ;  /* 0x00000000000a7805 */ /* 0x000fe2000001ff00 */
[----:B------:R-:W-:-:S02]  /*0640*/  IMAD R28, R8, 0x4, R43 ;  /* 0x00000004081c7824 */ /* 0x000fc400078e022b */
[----:B------:R-:W-:Y:S01]  /*0650*/  IMAD.WIDE R44, R38, 0x4, R44 ;  /* 0x00000004262c7825 */ /* 0x000fe200078e022c */
[C---:B--2---:R-:W-:Y:S02]  /*0660*/  FSETP.GT.AND P0, PT, |R9|.reuse, 8.50705917302346158658e+37, PT ;  /* 0x7e8000000900780b */ /* 0x044fe40003f04200 */
[----:B------:R-:W-:-:S11]  /*0670*/  FSETP.GEU.AND P1, PT, |R9|, 1.175494350822287508e-38, PT ;  /* 0x008000000900780b */ /* 0x000fd60003f2e200 */
[----:B------:R-:W-:-:S04]  /*0680*/  @P0 FMUL R9, R9, 0.25 ;  /* 0x3e80000009090820 */ /* 0x000fc80000400000 */
[----:B------:R-:W-:-:S06]  /*0690*/  @!P1 FMUL R9, R9, 16777216 ;  /* 0x4b80000009099820 */ /* 0x000fcc0000400000 */
[----:B------:R-:W0:Y:S01]  /*06a0*/  MUFU.RCP R9, R9 ;  /* 0x0000000900097308 */ /* 0x000e220000001000 */
[----:B---3--:R-:W-:-:S04]  /*06b0*/  @P0 FMUL R42, R42, 0.25 ;  /* 0x3e8000002a2a0820 */ /* 0x008fc80000400000 */
[----:B------:R-:W-:-:S04]  /*06c0*/  @!P1 FMUL R42, R42, 16777216 ;  /* 0x4b8000002a2a9820 */ /* 0x000fc80000400000 */
[----:B0-----:R-:W-:Y:S01]  /*06d0*/  FMUL R42, R9, R42 ;  /* 0x0000002a092a7220 */ /* 0x001fe20000400000 */
[----:B------:R-:W-:-:S06]  /*06e0*/  CS2R R8, SRZ ;  /* 0x0000000000087805 */ /* 0x000fcc000001ff00 */
[----:B------:R-:W2:Y:S01]  /*06f0*/  @!P6 LDG.E.EL.128 R8, desc[UR6][R44.64] ;  /* 0x000000062c08e981 */ /* 0x000ea2000c2e1d00 */
[C---:B----4-:R-:W-:Y:S01]  /*0700*/  FMUL R16, R42.reuse, R16 ;  /* 0x000000102a107220 */ /* 0x050fe20000400000 */
[C---:B------:R-:W-:Y:S01]  /*0710*/  FMUL R17, R42.reuse, R17 ;  /* 0x000000112a117220 */ /* 0x040fe20000400000 */
[C---:B------:R-:W-:Y:S01]  /*0720*/  FMUL R18, R42.reuse, R18 ;  /* 0x000000122a127220 */ /* 0x040fe20000400000 */
[C---:B------:R-:W-:Y:S01]  /*0730*/  FMUL R19, R42.reuse, R19 ;  /* 0x000000132a137220 */ /* 0x040fe20000400000 */
[----:B------:R-:W0:Y:S01]  /*0740*/  S2R R43, SR_TID.X ;  /* 0x00000000002b7919 */ /* 0x000e220000002100 */
[C---:B------:R-:W-:Y:S01]  /*0750*/  FMUL R12, R42.reuse, R12 ;  /* 0x0000000c2a0c7220 */ /* 0x040fe20000400000 */
[C---:B------:R-:W-:Y:S01]  /*0760*/  FMUL R13, R42.reuse, R13 ;  /* 0x0000000d2a0d7220 */ /* 0x040fe20000400000 */
[C---:B------:R-:W-:Y:S01]  /*0770*/  FMUL R14, R42.reuse, R14 ;  /* 0x0000000e2a0e7220 */ /* 0x040fe20000400000 */
[----:B------:R-:W-:Y:S01]  /*0780*/  STS [R27], R16 ;  /* 0x000000101b007388 */ /* 0x000fe20000000800 */
[C---:B------:R-:W-:Y:S01]  /*0790*/  FMUL R15, R42.reuse, R15 ;  /* 0x0000000f2a0f7220 */ /* 0x040fe20000400000 */
[----:B------:R-:W-:-:S02]  /*07a0*/  FMUL R20, R42, R20 ;  /* 0x000000142a147220 */ /* 0x000fc40000400000 */
[----:B------:R-:W-:Y:S01]  /*07b0*/  STS [R26+0x80], R17 ;  /* 0x000080111a007388 */ /* 0x000fe20000000800 */
[----:B------:R-:W-:-:S03]  /*07c0*/  FMUL R21, R42, R21 ;  /* 0x000000152a157220 */ /* 0x000fc60000400000 */
[----:B------:R-:W-:Y:S01]  /*07d0*/  STS [R29+0x100], R18 ;  /* 0x000100121d007388 */ /* 0x000fe20000000800 */
[----:B------:R-:W-:-:S03]  /*07e0*/  FMUL R22, R42, R22 ;  /* 0x000000162a167220 */ /* 0x000fc60000400000 */
[----:B------:R-:W-:Y:S01]  /*07f0*/  STS [R28+0x180], R19 ;  /* 0x000180131c007388 */ /* 0x000fe20000000800 */
[----:B------:R-:W-:-:S03]  /*0800*/  FMUL R23, R42, R23 ;  /* 0x000000172a177220 */ /* 0x000fc60000400000 */
[----:B------:R-:W-:Y:S04]  /*0810*/  STS [R27+0x20], R12 ;  /* 0x0000200c1b007388 */ /* 0x000fe80000000800 */
[----:B------:R-:W-:Y:S04]  /*0820*/  STS [R26+0xa0], R13 ;  /* 0x0000a00d1a007388 */ /* 0x000fe80000000800 */
[----:B------:R-:W-:Y:S04]  /*0830*/  STS [R29+0x120], R14 ;  /* 0x0001200e1d007388 */ /* 0x000fe80000000800 */
[----:B------:R-:W-:Y:S04]  /*0840*/  STS [R28+0x1a0], R15 ;  /* 0x0001a00f1c007388 */ /* 0x000fe80000000800 */
[----:B------:R-:W-:Y:S04]  /*0850*/  STS [R27+0x40], R20 ;  /* 0x000040141b007388 */ /* 0x000fe80000000800 */
[----:B------:R-:W-:Y:S04]  /*0860*/  STS [R26+0xc0], R21 ;  /* 0x0000c0151a007388 */ /* 0x000fe80000000800 */
[----:B------:R-:W-:Y:S04]  /*0870*/  STS [R29+0x140], R22 ;  /* 0x000140161d007388 */ /* 0x000fe80000000800 */
[----:B------:R-:W-:Y:S01]  /*0880*/  STS [R28+0x1c0], R23 ;  /* 0x0001c0171c007388 */ /* 0x000fe20000000800 */
[----:B------:R-:W-:Y:S01]  /*0890*/  SHF.R.U32.HI R0, RZ, 0x3, R0 ;  /* 0x00000003ff007819 */ /* 0x000fe20000011600 */
[C---:B--2---:R-:W-:Y:S01]  /*08a0*/  FMUL R8, R42.reuse, R8 ;  /* 0x000000082a087220 */ /* 0x044fe20000400000 */
[C---:B------:R-:W-:Y:S01]  /*08b0*/  FMUL R9, R42.reuse, R9 ;  /* 0x000000092a097220 */ /* 0x040fe20000400000 */
[C---:B------:R-:W-:Y:S01]  /*08c0*/  FMUL R10, R42.reuse, R10 ;  /* 0x0000000a2a0a7220 */ /* 0x040fe20000400000 */
[----:B------:R-:W-:-:S02]  /*08d0*/  FMUL R11, R42, R11 ;  /* 0x0000000b2a0b7220 */ /* 0x000fc40000400000 */
[----:B------:R-:W-:Y:S04]  /*08e0*/  STS [R27+0x60], R8 ;  /* 0x000060081b007388 */ /* 0x000fe80000000800 */
[----:B------:R-:W-:Y:S04]  /*08f0*/  STS [R26+0xe0], R9 ;  /* 0x0000e0091a007388 */ /* 0x000fe80000000800 */
[----:B------:R-:W-:Y:S04]  /*0900*/  STS [R29+0x160], R10 ;  /* 0x0001600a1d007388 */ /* 0x000fe80000000800 */
[----:B------:R-:W-:Y:S01]  /*0910*/  STS [R28+0x1e0], R11 ;  /* 0x0001e00b1c007388 */ /* 0x000fe20000000800 */
[----:B------:R-:W-:-:S02]  /*0920*/  LOP3.LUT R42, R0, 0x1c, RZ, 0xc0, !PT ;  /* 0x0000001c002a7812 */ /* 0x000fc400078ec0ff */
[----:B0-----:R-:W-:-:S03]  /*0930*/  LOP3.LUT R0, R43, 0xff, RZ, 0xc0, !PT ;  /* 0x000000ff2b007812 */ /* 0x001fc600078ec0ff */
[----:B------:R-:W-:-:S04]  /*0940*/  VIADD R43, R42, UR4 ;  /* 0x000000042a2b7c36 */ /* 0x000fc80008000000 */
[C---:B------:R-:W-:Y:S01]  /*0950*/  IMAD R43, R0.reuse, 0x4, R43 ;  /* 0x00000004002b7824 */ /* 0x040fe200078e022b */
[----:B------:R-:W-:Y:S06]  /*0960*/  BAR.SYNC.DEFER_BLOCKING 0x0 ;  /* 0x0000000000007b1d */ /* 0x000fec0000010000 */
[----:B------:R0:W1:Y:S02]  /*0970*/  LDS R27, [R43] ;  /* 0x000000002b1b7984 */ /* 0x0000640000000800 */
[----:B0-----:R-:W0:Y:S01]  /*0980*/  LDC.64 R42, c[0x0][0x228] ;  /* 0x00008a00ff2a7b82 */ /* 0x001e220000000a00 */
[----:B------:R-:W-:-:S04]  /*0990*/  LOP3.LUT R26, R0, 0x200, RZ, 0xfc, !PT ;  /* 0x00000200001a7812 */ /* 0x000fc800078efcff */
[----:B------:R-:W-:-:S04]  /*09a0*/  SHF.R.U32.HI R26, RZ, 0x3, R26 ;  /* 0x00000003ff1a7819 */ /* 0x000fc8000001161a */
[----:B------:R-:W-:Y:S01]  /*09b0*/  LOP3.LUT R26, R26, 0x5c, RZ, 0xc0, !PT ;  /* 0x0000005c1a1a7812 */ /* 0x000fe200078ec0ff */
[----:B0-----:R-:W-:Y:S01]  /*09c0*/  IMAD.WIDE R44, R37, 0x4, R42 ;  /* 0x00000004252c7825 */ /* 0x001fe200078e022a */
[----:B------:R-:W-:-:S04]  /*09d0*/  LOP3.LUT R37, R0, 0x100, RZ, 0xfc, !PT ;  /* 0x0000010000257812 */ /* 0x000fc800078efcff */
[----:B------:R-:W-:-:S04]  /*09e0*/  SHF.R.U32.HI R37, RZ, 0x3, R37 ;  /* 0x00000003ff257819 */ /* 0x000fc80000011625 */
[----:B------:R-:W-:-:S05]  /*09f0*/  LOP3.LUT R37, R37, 0x3c, RZ, 0xc0, !PT ;  /* 0x0000003c25257812 */ /* 0x000fca00078ec0ff */
[----:B------:R-:W-:-:S04]  /*0a00*/  VIADD R37, R37, UR4 ;  /* 0x0000000425257c36 */ /* 0x000fc80008000000 */
[C---:B------:R-:W-:Y:S01]  /*0a10*/  IMAD R28, R0.reuse, 0x4, R37 ;  /* 0x00000004001c7824 */ /* 0x040fe200078e0225 */
[----:B------:R-:W-:Y:S01]  /*0a20*/  IADD3 R37, R26, UR4, RZ ;  /* 0x000000041a257c10 */ /* 0x000fe2000fffe0ff */
[----:B-1----:R0:W-:Y:S04]  /*0a30*/  @!P2 STG.E desc[UR6][R44.64], R27 ;  /* 0x0000001b2c00a986 */ /* 0x0021e8000c101906 */
[----:B------:R1:W2:Y:S01]  /*0a40*/  LDS R29, [R28+0x400] ;  /* 0x000400001c1d7984 */ /* 0x0002a20000000800 */
[----:B0-----:R-:W-:-:S05]  /*0a50*/  IMAD R44, R0, 0x4, R37 ;  /* 0x00000004002c7824 */ /* 0x001fca00078e0225 */
[----:B------:R0:W3:Y:S01]  /*0a60*/  LDS R45, [R44+0x800] ;  /* 0x000800002c2d7984 */ /* 0x0000e20000000800 */
[----:B-1----:R-:W-:Y:S01]  /*0a70*/  LOP3.LUT R28, R0, 0x400, RZ, 0xfc, !PT ;  /* 0x00000400001c7812 */ /* 0x002fe200078efcff */
[----:B------:R-:W-:-:S04]  /*0a80*/  IMAD.WIDE R36, R36, 0x4, R42 ;  /* 0x0000000424247825 */ /* 0x000fc800078e022a */
[----:B------:R-:W-:Y:S01]  /*0a90*/  IMAD.WIDE R26, R35, 0x4, R42 ;  /* 0x00000004231a7825 */ /* 0x000fe200078e022a */
[C---:B------:R-:W-:Y:S02]  /*0aa0*/  LOP3.LUT R35, R0.reuse, 0x300, RZ, 0xfc, !PT ;  /* 0x0000030000237812 */ /* 0x040fe400078efcff */
[----:B------:R-:W-:Y:S02]  /*0ab0*/  SHF.R.U32.HI R28, RZ, 0x3, R28 ;  /* 0x00000003ff1c7819 */ /* 0x000fe4000001161c */
[----:B0-----:R-:W-:Y:S02]  /*0ac0*/  LOP3.LUT R44, R0, 0x500, RZ, 0xfc, !PT ;  /* 0x00000500002c7812 */ /* 0x001fe400078efcff */
[----:B------:R-:W-:Y:S02]  /*0ad0*/  SHF.R.U32.HI R35, RZ, 0x3, R35 ;  /* 0x00000003ff237819 */ /* 0x000fe40000011623 */
[----:B------:R-:W-:Y:S02]  /*0ae0*/  LOP3.LUT R28, R28, 0x9c, RZ, 0xc0, !PT ;  /* 0x0000009c1c1c7812 */ /* 0x000fe400078ec0ff */
[----:B------:R-:W-:-:S02]  /*0af0*/  SHF.R.U32.HI R44, RZ, 0x3, R44 ;  /* 0x00000003ff2c7819 */ /* 0x000fc4000001162c */
[----:B------:R-:W-:Y:S01]  /*0b00*/  LOP3.LUT R35, R35, 0x7c, RZ, 0xc0, !PT ;  /* 0x0000007c23237812 */ /* 0x000fe200078ec0ff */
[----:B--2---:R-:W-:Y:S04]  /*0b10*/  @!P2 STG.E desc[UR6][R36.64], R29 ;  /* 0x0000001d2400a986 */ /* 0x004fe8000c101906 */
[----:B------:R-:W-:Y:S01]  /*0b20*/  VIADD R35, R35, UR4 ;  /* 0x0000000423237c36 */ /* 0x000fe20008000000 */
[----:B---3--:R0:W-:Y:S02]  /*0b30*/  @!P2 STG.E desc[UR6][R26.64], R45 ;  /* 0x0000002d1a00a986 */ /* 0x0081e4000c101906 */
[----:B0-----:R-:W-:Y:S01]  /*0b40*/  LOP3.LUT R26, R0, 0x600, RZ, 0xfc, !PT ;  /* 0x00000600001a7812 */ /* 0x001fe200078efcff */
[----:B------:R-:W-:-:S03]  /*0b50*/  VIADD R27, R28, UR4 ;  /* 0x000000041c1b7c36 */ /* 0x000fc60008000000 */
[----:B------:R-:W-:Y:S02]  /*0b60*/  SHF.R.U32.HI R29, RZ, 0x3, R26 ;  /* 0x00000003ff1d7819 */ /* 0x000fe4000001161a */
[----:B------:R-:W-:Y:S01]  /*0b70*/  LOP3.LUT R26, R44, 0xbc, RZ, 0xc0, !PT ;  /* 0x000000bc2c1a7812 */ /* 0x000fe200078ec0ff */
[C---:B------:R-:W-:Y:S01]  /*0b80*/  IMAD R44, R0.reuse, 0x4, R27 ;  /* 0x00000004002c7824 */ /* 0x040fe200078e021b */
[----:B------:R-:W-:Y:S01]  /*0b90*/  LOP3.LUT R29, R29, 0xdc, RZ, 0xc0, !PT ;  /* 0x000000dc1d1d7812 */ /* 0x000fe200078ec0ff */
[----:B------:R-:W-:Y:S02]  /*0ba0*/  IMAD R45, R0, 0x4, R35 ;  /* 0x00000004002d7824 */ /* 0x000fe400078e0223 */
[----:B------:R-:W-:Y:S02]  /*0bb0*/  VIADD R27, R26, UR4 ;  /* 0x000000041a1b7c36 */ /* 0x000fe40008000000 */
[----:B------:R-:W-:Y:S01]  /*0bc0*/  VIADD R35, R29, UR4 ;  /* 0x000000041d237c36 */ /* 0x000fe20008000000 */
[----:B------:R-:W-:Y:S02]  /*0bd0*/  LDS R44, [R44+0x1000] ;  /* 0x001000002c2c7984 */ /* 0x000fe40000000800 */
[----:B------:R-:W-:-:S02]  /*0be0*/  LEA R29, R0, R27, 0x2 ;  /* 0x0000001b001d7211 */ /* 0x000fc400078e10ff */
[----:B------:R-:W0:Y:S04]  /*0bf0*/  LDS R45, [R45+0xc00] ;  /* 0x000c00002d2d7984 */ /* 0x000e280000000800 */
[----:B------:R-:W1:Y:S01]  /*0c00*/  LDS R29, [R29+0x1400] ;  /* 0x001400001d1d7984 */ /* 0x000e620000000800 */
[----:B------:R-:W-:-:S06]  /*0c10*/  IMAD R28, R0, 0x4, R35 ;  /* 0x00000004001c7824 */ /* 0x000fcc00078e0223 */
[----:B------:R-:W2:Y:S01]  /*0c20*/  LDS R28, [R28+0x1800] ;  /* 0x001800001c1c7984 */ /* 0x000ea20000000800 */
[----:B------:R-:W-:-:S04]  /*0c30*/  IMAD.WIDE R34, R34, 0x4, R42 ;  /* 0x0000000422227825 */ /* 0x000fc800078e022a */
[----:B------:R-:W-:Y:S01]  /*0c40*/  IMAD.WIDE R36, R31, 0x4, R42 ;  /* 0x000000041f247825 */ /* 0x000fe200078e022a */
[----:B------:R-:W-:-:S03]  /*0c50*/  LOP3.LUT R31, R0, 0x700, RZ, 0xfc, !PT ;  /* 0x00000700001f7812 */ /* 0x000fc600078efcff */
[----:B------:R-:W-:Y:S01]  /*0c60*/  IMAD.WIDE R26, R33, 0x4, R42 ;  /* 0x00000004211a7825 */ /* 0x000fe200078e022a */
[----:B------:R-:W-:-:S03]  /*0c70*/  SHF.R.U32.HI R31, RZ, 0x3, R31 ;  /* 0x00000003ff1f7819 */ /* 0x000fc6000001161f */
[----:B------:R-:W-:Y:S01]  /*0c80*/  IMAD.WIDE R32, R32, 0x4, R42 ;  /* 0x0000000420207825 */ /* 0x000fe200078e022a */
[----:B0-----:R0:W-:Y:S04]  /*0c90*/  @!P2 STG.E desc[UR6][R34.64], R45 ;  /* 0x0000002d2200a986 */ /* 0x0011e8000c101906 */
[----:B------:R-:W-:Y:S04]  /*0ca0*/  @!P2 STG.E desc[UR6][R26.64], R44 ;  /* 0x0000002c1a00a986 */ /* 0x000fe8000c101906 */
[----:B-1----:R1:W-:Y:S01]  /*0cb0*/  @!P2 STG.E desc[UR6][R32.64], R29 ;  /* 0x0000001d2000a986 */ /* 0x0023e2000c101906 */
[----:B0-----:R-:W-:-:S02]  /*0cc0*/  LOP3.LUT R35, R0, 0xb00, RZ, 0xfc, !PT ;  /* 0x00000b0000237812 */ /* 0x001fc400078efcff */
[C---:B------:R-:W-:Y:S02]  /*0cd0*/  LOP3.LUT R34, R0.reuse, 0x800, RZ, 0xfc, !PT ;  /* 0x0000080000227812 */ /* 0x040fe400078efcff */
[C---:B------:R-:W-:Y:S02]  /*0ce0*/  LOP3.LUT R45, R0.reuse, 0xc00, RZ, 0xfc, !PT ;  /* 0x00000c00002d7812 */ /* 0x040fe400078efcff */
[----:B-1----:R-:W-:Y:S02]  /*0cf0*/  SHF.R.U32.HI R32, RZ, 0x3, R35 ;  /* 0x00000003ff207819 */ /* 0x002fe40000011623 */
[----:B------:R-:W-:Y:S02]  /*0d00*/  LOP3.LUT R35, R31, 0xfc, RZ, 0xc0, !PT ;  /* 0x000000fc1f237812 */ /* 0x000fe400078ec0ff */
[C---:B------:R-:W-:Y:S02]  /*0d10*/  LOP3.LUT R27, R0.reuse, 0xd00, RZ, 0xfc, !PT ;  /* 0x00000d00001b7812 */ /* 0x040fe400078efcff */
[----:B------:R-:W-:Y:S01]  /*0d20*/  SHF.R.U32.HI R34, RZ, 0x3, R34 ;  /* 0x00000003ff227819 */ /* 0x000fe20000011622 */
[----:B------:R-:W-:Y:S01]  /*0d30*/  VIADD R35, R35, UR4 ;  /* 0x0000000423237c36 */ /* 0x000fe20008000000 */
[----:B------:R-:W-:-:S02]  /*0d40*/  LOP3.LUT R26, R0, 0x900, RZ, 0xfc, !PT ;  /* 0x00000900001a7812 */ /* 0x000fc400078efcff */
[----:B------:R-:W-:Y:S01]  /*0d50*/  SHF.R.U32.HI R29, RZ, 0x3, R45 ;  /* 0x00000003ff1d7819 */ /* 0x000fe2000001162d */
[----:B--2---:R0:W-:Y:S01]  /*0d60*/  @!P2 STG.E desc[UR6][R36.64], R28 ;  /* 0x0000001c2400a986 */ /* 0x0041e2000c101906 */
[----:B------:R-:W-:Y:S02]  /*0d70*/  SHF.R.U32.HI R33, RZ, 0x3, R27 ;  /* 0x00000003ff217819 */ /* 0x000fe4000001161b */
[----:B------:R-:W-:Y:S01]  /*0d80*/  LOP3.LUT R34, R34, 0x11c, RZ, 0xc0, !PT ;  /* 0x0000011c22227812 */ /* 0x000fe200078ec0ff */
[----:B------:R-:W-:Y:S01]  /*0d90*/  IMAD R45, R0, 0x4, R35 ;  /* 0x00000004002d7824 */ /* 0x000fe200078e0223 */
[----:B------:R-:W-:Y:S02]  /*0da0*/  SHF.R.U32.HI R26, RZ, 0x3, R26 ;  /* 0x00000003ff1a7819 */ /* 0x000fe4000001161a */
[----:B------:R-:W-:Y:S02]  /*0db0*/  LOP3.LUT R35, R29, 0x19c, RZ, 0xc0, !PT ;  /* 0x0000019c1d237812 */ /* 0x000fe400078ec0ff */
[----:B------:R-:W-:-:S02]  /*0dc0*/  LOP3.LUT R29, R33, 0x1bc, RZ, 0xc0, !PT ;  /* 0x000001bc211d7812 */ /* 0x000fc400078ec0ff */
[----:B0-----:R-:W-:Y:S01]  /*0dd0*/  LOP3.LUT R28, R0, 0xa00, RZ, 0xfc, !PT ;  /* 0x00000a00001c7812 */ /* 0x001fe200078efcff */
[----:B------:R-:W-:Y:S01]  /*0de0*/  VIADD R33, R34, UR4 ;  /* 0x0000000422217c36 */ /* 0x000fe20008000000 */
[----:B------:R-:W-:Y:S01]  /*0df0*/  LOP3.LUT R31, R0, 0xe00, RZ, 0xfc, !PT ;  /* 0x00000e00001f7812 */ /* 0x000fe200078efcff */
[----:B------:R-:W0:Y:S01]  /*0e00*/  LDS R45, [R45+0x1c00] ;  /* 0x001c00002d2d7984 */ /* 0x000e220000000800 */
[----:B------:R-:W-:Y:S02]  /*0e10*/  LOP3.LUT R26, R26, 0x13c, RZ, 0xc0, !PT ;  /* 0x0000013c1a1a7812 */ /* 0x000fe400078ec0ff */
[----:B------:R-:W-:Y:S02]  /*0e20*/  SHF.R.U32.HI R28, RZ, 0x3, R28 ;  /* 0x00000003ff1c7819 */ /* 0x000fe4000001161c */
[C---:B------:R-:W-:Y:S01]  /*0e30*/  LOP3.LUT R36, R0.reuse, 0xf00, RZ, 0xfc, !PT ;  /* 0x00000f0000247812 */ /* 0x040fe200078efcff */
[----:B------:R-:W-:Y:S01]  /*0e40*/  IMAD R34, R0, 0x4, R33 ;  /* 0x0000000400227824 */ /* 0x000fe200078e0221 */
[----:B------:R-:W-:Y:S01]  /*0e50*/  SHF.R.U32.HI R31, RZ, 0x3, R31 ;  /* 0x00000003ff1f7819 */ /* 0x000fe2000001161f */
[----:B------:R-:W-:Y:S01]  /*0e60*/  VIADD R33, R26, UR4 ;  /* 0x000000041a217c36 */ /* 0x000fe20008000000 */
[----:B------:R-:W-:-:S02]  /*0e70*/  SHF.R.U32.HI R27, RZ, 0x3, R36 ;  /* 0x00000003ff1b7819 */ /* 0x000fc40000011624 */
[----:B------:R-:W-:Y:S02]  /*0e80*/  LOP3.LUT R28, R28, 0x15c, RZ, 0xc0, !PT ;  /* 0x0000015c1c1c7812 */ /* 0x000fe400078ec0ff */
[----:B------:R-:W-:Y:S01]  /*0e90*/  LOP3.LUT R32, R32, 0x17c, RZ, 0xc0, !PT ;  /* 0x0000017c20207812 */ /* 0x000fe200078ec0ff */
[----:B------:R-:W-:Y:S01]  /*0ea0*/  IMAD R33, R0, 0x4, R33 ;  /* 0x0000000400217824 */ /* 0x000fe200078e0221 */
[----:B------:R-:W-:Y:S02]  /*0eb0*/  LOP3.LUT R31, R31, 0x1dc, RZ, 0xc0, !PT ;  /* 0x000001dc1f1f7812 */ /* 0x000fe400078ec0ff */
[----:B------:R-:W-:Y:S01]  /*0ec0*/  LOP3.LUT R27, R27, 0x1fc, RZ, 0xc0, !PT ;  /* 0x000001fc1b1b7812 */ /* 0x000fe200078ec0ff */
[----:B------:R-:W-:Y:S01]  /*0ed0*/  VIADD R37, R32, UR4 ;  /* 0x0000000420257c36 */ /* 0x000fe20008000000 */
[----:B------:R-:W-:Y:S01]  /*0ee0*/  IADD3 R28, R28, UR4, RZ ;  /* 0x000000041c1c7c10 */ /* 0x000fe2000fffe0ff */
[----:B------:R-:W-:Y:S01]  /*0ef0*/  VIADD R26, R35, UR4 ;  /* 0x00000004231a7c36 */ /* 0x000fe20008000000 */
[----:B------:R-:W-:Y:S01]  /*0f00*/  IADD3 R27, R27, UR4, RZ ;  /* 0x000000041b1b7c10 */ /* 0x000fe2000fffe0ff */
[----:B------:R-:W-:Y:S01]  /*0f10*/  VIADD R29, R29, UR4 ;  /* 0x000000041d1d7c36 */ /* 0x000fe20008000000 */
[----:B------:R1:W2:Y:S01]  /*0f20*/  LDS R35, [R34+0x2000] ;  /* 0x0020000022237984 */ /* 0x0002a20000000800 */
[----:B------:R-:W-:-:S02]  /*0f30*/  VIADD R31, R31, UR4 ;  /* 0x000000041f1f7c36 */ /* 0x000fc40008000000 */
[C---:B------:R-:W-:Y:S01]  /*0f40*/  IMAD R28, R0.reuse, 0x4, R28 ;  /* 0x00000004001c7824 */ /* 0x040fe200078e021c */
[----:B------:R-:W3:Y:S01]  /*0f50*/  LDS R33, [R33+0x2400] ;  /* 0x0024000021217984 */ /* 0x000ee20000000800 */
[C---:B------:R-:W-:Y:S02]  /*0f60*/  IMAD R44, R0.reuse, 0x4, R37 ;  /* 0x00000004002c7824 */ /* 0x040fe400078e0225 */
[C---:B------:R-:W-:Y:S01]  /*0f70*/  IMAD R37, R0.reuse, 0x4, R26 ;  /* 0x0000000400257824 */ /* 0x040fe200078e021a */
[----:B------:R4:W5:Y:S01]  /*0f80*/  LDS R32, [R28+0x2800] ;  /* 0x002800001c207984 */ /* 0x0009620000000800 */
[C---:B------:R-:W-:Y:S02]  /*0f90*/  IMAD R36, R0.reuse, 0x4, R29 ;  /* 0x0000000400247824 */ /* 0x040fe400078e021d */
[C---:B-1----:R-:W-:Y:S01]  /*0fa0*/  IMAD R34, R0.reuse, 0x4, R31 ;  /* 0x0000000400227824 */ /* 0x042fe200078e021f */
[----:B------:R-:W1:Y:S01]  /*0fb0*/  LDS R44, [R44+0x2c00] ;  /* 0x002c00002c2c7984 */ /* 0x000e620000000800 */
[----:B------:R-:W-:-:S02]  /*0fc0*/  IMAD R0, R0, 0x4, R27 ;  /* 0x0000000400007824 */ /* 0x000fc400078e021b */
[----:B------:R-:W5:Y:S01]  /*0fd0*/  LDC.64 R26, c[0x0][0x230] ;  /* 0x00008c00ff1a7b82 */ /* 0x000f620000000a00 */
[----:B------:R-:W5:Y:S04]  /*0fe0*/  LDS R37, [R37+0x3000] ;  /* 0x0030000025257984 */ /* 0x000f680000000800 */
[----:B------:R-:W5:Y:S04]  /*0ff0*/  LDS R36, [R36+0x3400] ;  /* 0x0034000024247984 */ /* 0x000f680000000800 */
[----:B------:R-:W5:Y:S04]  /*1000*/  LDS R34, [R34+0x3800] ;  /* 0x0038000022227984 */ /* 0x000f680000000800 */
[----:B------:R-:W5:Y:S01]  /*1010*/  LDS R0, [R0+0x3c00] ;  /* 0x003c000000007984 */ /* 0x000f620000000800 */
[----:B------:R-:W-:-:S04]  /*1020*/  IMAD.WIDE R30, R30, 0x4, R42 ;  /* 0x000000041e1e7825 */ /* 0x000fc800078e022a */
[--C-:B----4-:R-:W-:Y:S01]  /*1030*/  IMAD.WIDE R28, R2, 0x4, R42.reuse ;  /* 0x00000004021c7825 */ /* 0x110fe200078e022a */
[----:B0-----:R0:W-:Y:S03]  /*1040*/  @!P2 STG.E desc[UR6][R30.64], R45 ;  /* 0x0000002d1e00a986 */ /* 0x0011e6000c101906 */
[--C-:B------:R-:W-:Y:S01]  /*1050*/  IMAD.WIDE R2, R3, 0x4, R42.reuse ;  /* 0x0000000403027825 */ /* 0x100fe200078e022a */
[----:B--2---:R2:W-:Y:S04]  /*1060*/  @!P2 STG.E desc[UR6][R28.64], R35 ;  /* 0x000000231c00a986 */ /* 0x0045e8000c101906 */
[----:B---3--:R3:W-:Y:S01]  /*1070*/  @!P2 STG.E desc[UR6][R2.64], R33 ;  /* 0x000000210200a986 */ /* 0x0087e2000c101906 */
[----:B0-----:R-:W-:-:S04]  /*1080*/  IMAD.WIDE R30, R24, 0x4, R42 ;  /* 0x00000004181e7825 */ /* 0x001fc800078e022a */
[----:B--2---:R-:W-:-:S04]  /*1090*/  IMAD.WIDE R28, R4, 0x4, R42 ;  /* 0x00000004041c7825 */ /* 0x004fc800078e022a */
[--C-:B------:R-:W-:Y:S01]  /*10a0*/  IMAD.WIDE R4, R5, 0x4, R42.reuse ;  /* 0x0000000405047825 */ /* 0x100fe200078e022a */
[----:B-----5:R0:W-:Y:S03]  /*10b0*/  @!P2 STG.E desc[UR6][R28.64], R32 ;  /* 0x000000201c00a986 */ /* 0x0201e6000c101906 */
[--C-:B---3--:R-:W-:Y:S01]  /*10c0*/  IMAD.WIDE R2, R6, 0x4, R42.reuse ;  /* 0x0000000406027825 */ /* 0x108fe200078e022a */
[----:B-1----:R1:W-:Y:S03]  /*10d0*/  @!P2 STG.E desc[UR6][R4.64], R44 ;  /* 0x0000002c0400a986 */ /* 0x0023e6000c101906 */
[--C-:B------:R-:W-:Y:S01]  /*10e0*/  IMAD.WIDE R6, R7, 0x4, R42.reuse ;  /* 0x0000000407067825 */ /* 0x100fe200078e022a */
[----:B------:R1:W-:Y:S03]  /*10f0*/  @!P2 STG.E desc[UR6][R2.64], R37 ;  /* 0x000000250200a986 */ /* 0x0003e6000c101906 */
[----:B------:R-:W-:Y:S01]  /*1100*/  IMAD.WIDE R42, R25, 0x4, R42 ;  /* 0x00000004192a7825 */ /* 0x000fe200078e022a */
[----:B------:R1:W-:Y:S03]  /*1110*/  @!P2 STG.E desc[UR6][R6.64], R36 ;  /* 0x000000240600a986 */ /* 0x0003e6000c101906 */
[--C-:B------:R-:W-:Y:S01]  /*1120*/  IMAD.WIDE R24, R41, 0x4, R26.reuse ;  /* 0x0000000429187825 */ /* 0x100fe200078e021a */
[----:B------:R1:W-:Y:S03]  /*1130*/  @!P2 STG.E desc[UR6][R30.64], R34 ;  /* 0x000000221e00a986 */ /* 0x0003e6000c101906 */
[--C-:B------:R-:W-:Y:S01]  /*1140*/  IMAD.WIDE R40, R40, 0x4, R26.reuse ;  /* 0x0000000428287825 */ /* 0x100fe200078e021a */
[----:B------:R1:W-:Y:S03]  /*1150*/  @!P2 STG.E desc[UR6][R42.64], R0 ;  /* 0x000000002a00a986 */ /* 0x0003e6000c101906 */
[--C-:B0-----:R-:W-:Y:S01]  /*1160*/  IMAD.WIDE R28, R39, 0x4, R26.reuse ;  /* 0x00000004271c7825 */ /* 0x101fe200078e021a */
[----:B------:R1:W-:Y:S04]  /*1170*/  @!P3 STG.E.128 desc[UR6][R24.64], R16 ;  /* 0x000000101800b986 */ /* 0x0003e8000c101d06 */
[----:B------:R1:W-:Y:S01]  /*1180*/  @!P4 STG.E.128 desc[UR6][R40.64], R12 ;  /* 0x0000000c2800c986 */ /* 0x0003e2000c101d06 */
[----:B------:R-:W-:-:S03]  /*1190*/  IMAD.WIDE R26, R38, 0x4, R26 ;  /* 0x00000004261a7825 */ /* 0x000fc600078e021a */
[----:B------:R1:W-:Y:S01]  /*11a0*/  @!P5 STG.E.128 desc[UR6][R28.64], R20 ;  /* 0x000000141c00d986 */ /* 0x0003e2000c101d06 */
[----:B------:R-:W-:Y:S05]  /*11b0*/  @P6 EXIT ;  /* 0x000000000000694d */ /* 0x000fea0003800000 */
[----:B------:R-:W-:Y:S01]  /*11c0*/  STG.E.128 desc[UR6][R26.64], R8 ;  /* 0x000000081a007986 */ /* 0x000fe2000c101d06 */
[----:B------:R-:W-:Y:S05]  /*11d0*/  EXIT ;  /* 0x000000000000794d */ /* 0x000fea0003800000 */
.L_x_0:
[----:B------:R-:W-:-:S00]  /*11e0*/  BRA `(.L_x_0) ;  /* 0xfffffffc00fc7947 */ /* 0x000fc0000383ffff */
[----:B------:R-:W-:-:S00]  /*11f0*/  NOP ;  /* 0x0000000000007918 */ /* 0x000fc00000000000 */
        /* <DEDUP_REMOVED lines=8> */
.L_x_1:


//--------------------- .nv.shared.triton_poi_fused__weight_norm_interface_convolution_12 --------------------------
	.section	.nv.shared.triton_poi_fused__weight_norm_interface_convolution_12,"aw",@nobits
	.sectionflags	@""
	.align	16
	.zero		1024


//--------------------- .nv.constant0.triton_poi_fused__weight_norm_interface_convolution_12 --------------------------
	.section	.nv.constant0.triton_poi_fused__weight_norm_interface_convolution_12,"a",@progbits
	.sectionflags	@""
	.align	4
.nv.constant0.triton_poi_fused__weight_norm_interface_convolution_12:
	.zero		576
